	.version 1.4
	.target sm_13
	// compiled with C:\Program Files\NVIDIA GPU Computing Toolkit\CUDA\v5.5\bin/../open64/lib//be.exe
	// nvopencc 4.1 built on 2013-10-17

	//-----------------------------------------------------------
	// Compiling C:/Users/Kim/AppData/Local/Temp/tmpxft_000016e0_00000000-15_CUDAFYSOURCETEMP.cpp3.i (C:/Users/Kim/AppData/Local/Temp/ccBI#.a05904)
	//-----------------------------------------------------------

	//-----------------------------------------------------------
	// Options:
	//-----------------------------------------------------------
	//  Target:ptx, ISA:sm_13, Endian:little, Pointer Size:64
	//  -O0	(Optimization level)
	//  -g2	(Debug level)
	//  -m2	(Report advisories)
	//-----------------------------------------------------------

	.file	1	"C:/Users/Kim/AppData/Local/Temp/tmpxft_000016e0_00000000-14_CUDAFYSOURCETEMP.cudafe2.gpu"
	.file	2	"C:/Users/Kim/Documents/GitHub/CodaTests/CudaTest/bin/x64/Debug/CUDAFYSOURCETEMP.cu"
	.file	3	"C:\Program Files (x86)\Microsoft Visual Studio 11.0\VC\bin/../../VC/INCLUDE\crtdefs.h"
	.file	4	"C:/Program Files/NVIDIA GPU Computing Toolkit/CUDA/v5.5/include\crt/device_runtime.h"
	.file	5	"C:/Program Files/NVIDIA GPU Computing Toolkit/CUDA/v5.5/include\host_defines.h"
	.file	6	"C:/Program Files/NVIDIA GPU Computing Toolkit/CUDA/v5.5/include\builtin_types.h"
	.file	7	"c:\program files\nvidia gpu computing toolkit\cuda\v5.5\include\device_types.h"
	.file	8	"c:\program files\nvidia gpu computing toolkit\cuda\v5.5\include\host_defines.h"
	.file	9	"c:\program files\nvidia gpu computing toolkit\cuda\v5.5\include\driver_types.h"
	.file	10	"c:\program files\nvidia gpu computing toolkit\cuda\v5.5\include\surface_types.h"
	.file	11	"c:\program files\nvidia gpu computing toolkit\cuda\v5.5\include\texture_types.h"
	.file	12	"c:\program files\nvidia gpu computing toolkit\cuda\v5.5\include\vector_types.h"
	.file	13	"c:\program files\nvidia gpu computing toolkit\cuda\v5.5\include\builtin_types.h"
	.file	14	"C:/Program Files/NVIDIA GPU Computing Toolkit/CUDA/v5.5/include\device_launch_parameters.h"
	.file	15	"c:\program files\nvidia gpu computing toolkit\cuda\v5.5\include\crt\storage_class.h"
	.file	16	"C:/Program Files/NVIDIA GPU Computing Toolkit/CUDA/v5.5/include\common_functions.h"
	.file	17	"c:\program files\nvidia gpu computing toolkit\cuda\v5.5\include\math_functions.h"
	.file	18	"c:\program files\nvidia gpu computing toolkit\cuda\v5.5\include\math_constants.h"
	.file	19	"c:\program files\nvidia gpu computing toolkit\cuda\v5.5\include\device_functions.h"
	.file	20	"c:\program files\nvidia gpu computing toolkit\cuda\v5.5\include\sm_11_atomic_functions.h"
	.file	21	"c:\program files\nvidia gpu computing toolkit\cuda\v5.5\include\sm_12_atomic_functions.h"
	.file	22	"c:\program files\nvidia gpu computing toolkit\cuda\v5.5\include\sm_13_double_functions.h"
	.file	23	"c:\program files\nvidia gpu computing toolkit\cuda\v5.5\include\sm_20_atomic_functions.h"
	.file	24	"c:\program files\nvidia gpu computing toolkit\cuda\v5.5\include\sm_32_atomic_functions.h"
	.file	25	"c:\program files\nvidia gpu computing toolkit\cuda\v5.5\include\sm_35_atomic_functions.h"
	.file	26	"c:\program files\nvidia gpu computing toolkit\cuda\v5.5\include\sm_20_intrinsics.h"
	.file	27	"c:\program files\nvidia gpu computing toolkit\cuda\v5.5\include\sm_30_intrinsics.h"
	.file	28	"c:\program files\nvidia gpu computing toolkit\cuda\v5.5\include\sm_32_intrinsics.h"
	.file	29	"c:\program files\nvidia gpu computing toolkit\cuda\v5.5\include\sm_35_intrinsics.h"
	.file	30	"c:\program files\nvidia gpu computing toolkit\cuda\v5.5\include\surface_functions.h"
	.file	31	"c:\program files\nvidia gpu computing toolkit\cuda\v5.5\include\texture_fetch_functions.h"
	.file	32	"c:\program files\nvidia gpu computing toolkit\cuda\v5.5\include\texture_indirect_functions.h"
	.file	33	"c:\program files\nvidia gpu computing toolkit\cuda\v5.5\include\surface_indirect_functions.h"
	.file	34	"c:\program files\nvidia gpu computing toolkit\cuda\v5.5\include\math_functions_dbl_ptx3.h"


	.entry doTheThing (
		.param .u64 __cudaparm_doTheThing_tests,
		.param .s32 __cudaparm_doTheThing_testsLen0)
	{
	.reg .u32 %r<12>;
	.reg .u64 %rd<14>;
	.reg .pred %p<3>;
	.local .align 4 .b8 __cuda_local_var_151253_20_non_const_testClass_4[12];
	.loc	2	22	0
$LDWbegin_doTheThing:
$LDWbeginblock_280_1:
	.loc	2	24	0
	cvt.s32.u16 	%r1, %ctaid.x;
	mov.s32 	%r2, %r1;
	.loc	2	25	0
	mov.s32 	%r3, %r2;
	mov.u32 	%r4, 999999;
	setp.gt.s32 	%p1, %r3, %r4;
	@%p1 bra 	$L_0_1794;
$LDWbeginblock_280_3:
	.loc	2	27	0
	ld.param.u64 	%rd1, [__cudaparm_doTheThing_tests];
	cvt.s64.s32 	%rd2, %r2;
	mul.wide.s32 	%rd3, %r2, 12;
	add.u64 	%rd4, %rd1, %rd3;
	ld.global.s32 	%r5, [%rd4+0];
	st.local.s32 	[__cuda_local_var_151253_20_non_const_testClass_4+0], %r5;
	ld.param.u64 	%rd5, [__cudaparm_doTheThing_tests];
	cvt.s64.s32 	%rd6, %r2;
	mul.wide.s32 	%rd7, %r2, 12;
	add.u64 	%rd8, %rd5, %rd7;
	ld.global.s32 	%r6, [%rd8+4];
	st.local.s32 	[__cuda_local_var_151253_20_non_const_testClass_4+4], %r6;
	ld.param.u64 	%rd9, [__cudaparm_doTheThing_tests];
	cvt.s64.s32 	%rd10, %r2;
	mul.wide.s32 	%rd11, %r2, 12;
	add.u64 	%rd12, %rd9, %rd11;
	ld.global.s32 	%r7, [%rd12+8];
	st.local.s32 	[__cuda_local_var_151253_20_non_const_testClass_4+8], %r7;
	.loc	2	28	0
	ld.local.s32 	%r8, [__cuda_local_var_151253_20_non_const_testClass_4+0];
	ld.local.s32 	%r9, [__cuda_local_var_151253_20_non_const_testClass_4+4];
	add.s32 	%r10, %r8, %r9;
	st.local.s32 	[__cuda_local_var_151253_20_non_const_testClass_4+8], %r10;
$LDWendblock_280_3:
$L_0_1794:
$LDWendblock_280_1:
	.loc	2	30	0
	exit;
$LDWend_doTheThing:
	} // doTheThing

	.entry addArrays (
		.param .u64 __cudaparm_addArrays_a,
		.param .s32 __cudaparm_addArrays_aLen0,
		.param .u64 __cudaparm_addArrays_b,
		.param .s32 __cudaparm_addArrays_bLen0,
		.param .u64 __cudaparm_addArrays_c,
		.param .s32 __cudaparm_addArrays_cLen0)
	{
	.reg .u32 %r<9>;
	.reg .u64 %rd<14>;
	.reg .pred %p<3>;
	.loc	2	32	0
$LDWbegin_addArrays:
$LDWbeginblock_281_1:
	.loc	2	34	0
	cvt.s32.u16 	%r1, %ctaid.x;
	mov.s32 	%r2, %r1;
	.loc	2	35	0
	mov.s32 	%r3, %r2;
	mov.u32 	%r4, 999999;
	setp.gt.s32 	%p1, %r3, %r4;
	@%p1 bra 	$L_1_1282;
	.loc	2	37	0
	ld.param.u64 	%rd1, [__cudaparm_addArrays_a];
	cvt.s64.s32 	%rd2, %r2;
	mul.wide.s32 	%rd3, %r2, 4;
	add.u64 	%rd4, %rd1, %rd3;
	ld.global.s32 	%r5, [%rd4+0];
	ld.param.u64 	%rd5, [__cudaparm_addArrays_b];
	cvt.s64.s32 	%rd6, %r2;
	mul.wide.s32 	%rd7, %r2, 4;
	add.u64 	%rd8, %rd5, %rd7;
	ld.global.s32 	%r6, [%rd8+0];
	add.s32 	%r7, %r5, %r6;
	ld.param.u64 	%rd9, [__cudaparm_addArrays_c];
	cvt.s64.s32 	%rd10, %r2;
	mul.wide.s32 	%rd11, %r2, 4;
	add.u64 	%rd12, %rd9, %rd11;
	st.global.s32 	[%rd12+0], %r7;
$L_1_1282:
$LDWendblock_281_1:
	.loc	2	39	0
	exit;
$LDWend_addArrays:
	} // addArrays

	.entry findPrimes (
		.param .u64 __cudaparm_findPrimes_toCheck,
		.param .s32 __cudaparm_findPrimes_toCheckLen0,
		.param .u64 __cudaparm_findPrimes_results,
		.param .s32 __cudaparm_findPrimes_resultsLen0)
	{
	.reg .u32 %r<54>;
	.reg .u64 %rd<10>;
	.reg .pred %p<8>;
	.loc	2	41	0
$LDWbegin_findPrimes:
$LDWbeginblock_282_1:
	.loc	2	43	0
	cvt.s32.u16 	%r1, %ctaid.x;
	mov.s32 	%r2, %r1;
	.loc	2	44	0
	mov.s32 	%r3, %r2;
	mov.u32 	%r4, 999999;
	setp.gt.s32 	%p1, %r3, %r4;
	@%p1 bra 	$L_2_6402;
	.loc	2	46	0
	ld.param.u64 	%rd1, [__cudaparm_findPrimes_toCheck];
	cvt.s64.s32 	%rd2, %r2;
	mul.wide.s32 	%rd3, %r2, 4;
	add.u64 	%rd4, %rd1, %rd3;
	ld.global.s32 	%r5, [%rd4+0];
	mov.s32 	%r6, %r5;
$LDWbegini__Z7isPrimei_282_13:
$LDWbeginblock_282_4:
	.loc	2	53	0
	mov.s32 	%r7, %r6;
	mov.s32 	%r8, 1;
	set.eq.u32.s32 	%r9, %r7, %r8;
	neg.s32 	%r10, %r9;
	mov.s32 	%r11, %r6;
	mov.s32 	%r12, 2;
	set.eq.u32.s32 	%r13, %r11, %r12;
	neg.s32 	%r14, %r13;
	or.b32 	%r15, %r10, %r14;
	mov.u32 	%r16, 0;
	setp.eq.s32 	%p2, %r15, %r16;
	@%p2 bra 	$L_2_6914;
	.loc	2	55	0
	mov.s32 	%r17, 1;
	mov.s32 	%r18, %r17;
	bra.uni 	$L_2_6658;
$L_2_6914:
$LDWbeginblock_282_6:
	.loc	2	59	0
	mov.s32 	%r19, %r6;
	shr.s32 	%r20, %r19, 31;
	mov.s32 	%r21, 1;
	and.b32 	%r22, %r20, %r21;
	add.s32 	%r23, %r22, %r19;
	shr.s32 	%r24, %r23, 1;
	mul.lo.s32 	%r25, %r24, 2;
	sub.s32 	%r26, %r19, %r25;
	mov.s32 	%r27, %r26;
	.loc	2	60	0
	mov.s32 	%r28, %r27;
	mov.u32 	%r29, 0;
	setp.ne.s32 	%p3, %r28, %r29;
	@%p3 bra 	$L_2_7426;
	.loc	2	62	0
	mov.s32 	%r30, 0;
	mov.s32 	%r18, %r30;
	bra.uni 	$L_2_7170;
$L_2_7426:
$LDWbeginblock_282_8:
	.loc	2	66	0
	mov.s32 	%r31, %r6;
	shr.s32 	%r32, %r31, 31;
	mov.s32 	%r33, 1;
	and.b32 	%r34, %r32, %r33;
	add.s32 	%r35, %r34, %r31;
	shr.s32 	%r36, %r35, 1;
	mov.s32 	%r37, %r36;
$LDWbeginblock_282_10:
	.loc	2	67	0
	mov.s32 	%r38, 3;
	mov.s32 	%r39, %r38;
	mov.s32 	%r40, %r37;
	mov.s32 	%r41, %r39;
	setp.lt.s32 	%p4, %r40, %r41;
	@%p4 bra 	$L_2_7938;
$L_2_7682:
	.loc	2	69	0
	mov.s32 	%r42, %r6;
	mov.s32 	%r43, %r39;
	rem.s32 	%r44, %r42, %r43;
	mov.u32 	%r45, 0;
	setp.ne.s32 	%p5, %r44, %r45;
	@%p5 bra 	$L_2_8194;
	.loc	2	71	0
	mov.s32 	%r46, 0;
	mov.s32 	%r18, %r46;
	.loc	2	72	0
	mov.s32 	%r47, %r18;
	bra.uni 	$LDWendi__Z7isPrimei_282_3;
$L_2_8194:
	.loc	2	67	0
	mov.s32 	%r48, %r39;
	add.s32 	%r49, %r48, 1;
	mov.s32 	%r39, %r49;
$Lt_2_3074:
	mov.s32 	%r50, %r37;
	mov.s32 	%r51, %r39;
	setp.ge.s32 	%p6, %r50, %r51;
	@%p6 bra 	$L_2_7682;
$L_2_7938:
$LDWendblock_282_10:
	.loc	2	75	0
	mov.s32 	%r52, 1;
	mov.s32 	%r18, %r52;
$LDWendblock_282_8:
$L_2_7170:
$LDWendblock_282_6:
$L_2_6658:
	.loc	2	78	0
	mov.s32 	%r47, %r18;
	bra.uni 	$LDWendi__Z7isPrimei_282_3;
$LDWendblock_282_4:
$LDWendi__Z7isPrimei_282_3:
	.loc	2	46	0
	ld.param.u64 	%rd5, [__cudaparm_findPrimes_results];
	cvt.s64.s32 	%rd6, %r2;
	mul.wide.s32 	%rd7, %r2, 4;
	add.u64 	%rd8, %rd5, %rd7;
	st.global.s32 	[%rd8+0], %r47;
$L_2_6402:
$LDWendblock_282_1:
	.loc	2	48	0
	exit;
$LDWend_findPrimes:
	} // findPrimes

 	@@DWARF .section .debug_info, "",@progbits
	@@DWARF .byte	0xf1, 0x06, 0x00, 0x00, 0x02, 0x00
	@@DWARF .4byte	.debug_abbrev
	@@DWARF .4byte	0x3a430108, 0x6573552f, 0x4b2f7372, 0x412f6d69
	@@DWARF .4byte	0x61447070, 0x4c2f6174, 0x6c61636f, 0x6d65542f
	@@DWARF .4byte	0x6d742f70, 0x74667870, 0x3030305f, 0x65363130
	@@DWARF .4byte	0x30305f30, 0x30303030, 0x312d3030, 0x55435f35
	@@DWARF .4byte	0x59464144, 0x52554f53, 0x45544543, 0x632e504d
	@@DWARF .4byte	0x2e337070, 0x3a430069, 0x6573555c, 0x4b5c7372
	@@DWARF .4byte	0x445c6d69, 0x6d75636f, 0x73746e65, 0x7469475c
	@@DWARF .4byte	0x5c627548, 0x61646f43, 0x74736554, 0x75435c73
	@@DWARF .4byte	0x65546164, 0x625c7473, 0x785c6e69, 0x445c3436
	@@DWARF .4byte	0x67756265, 0x65706f00, 0x2063636e, 0x00312e34
	@@DWARF .byte	0x04, 0x00
	@@DWARF .4byte	.debug_line
	@@DWARF .4byte	0x736e7502, 0x656e6769, 0x6e692064, 0x04070074
	@@DWARF .4byte	0x75bd0c03, 0x33746e69, 0x00f60c00, 0x0c040000
	@@DWARF .4byte	0xb00078be, 0x02000000, 0x04010023, 0x0079be0c
	@@DWARF .4byte	0x000000b0, 0x01042302, 0x7abe0c04, 0x0000b000
	@@DWARF .4byte	0x08230200, 0x0c050001, 0x6975017d, 0x0033746e
	@@DWARF .4byte	0x000000c0, 0x0000f606, 0xa00c0700, 0x6d696401
	@@DWARF .4byte	0x420c0033, 0x08000001, 0x7801a10c, 0x0000b000
	@@DWARF .4byte	0x00230200, 0xa10c0801, 0xb0007901, 0x02000000
	@@DWARF .4byte	0x08010423, 0x7a01a10c, 0x0000b000, 0x08230200
	@@DWARF .4byte	0x0c050001, 0x696401a9, 0x0900336d, 0x06000001
	@@DWARF .4byte	0x00000142, 0x746e6902, 0x06040500, 0x00000154
	@@DWARF .4byte	0x6f6c6602, 0x04007461, 0x01600904, 0x05080000
	@@DWARF .4byte	0x756f6402, 0x00656c62, 0x6c020804, 0x20676e6f
	@@DWARF .4byte	0x676e6f6c, 0x736e7520, 0x656e6769, 0x6e692064
	@@DWARF .4byte	0x08070074, 0x6e6f6c02, 0x6f6c2067, 0x6920676e
	@@DWARF .4byte	0x0500746e, 0x6f6c0208, 0x6920676e, 0x0500746e
	@@DWARF .4byte	0x68630204, 0x06007261, 0x01b10601, 0xb9090000
	@@DWARF .4byte	0x08000001, 0x100c0705, 0x6f6c6601, 0x00327461
	@@DWARF .4byte	0x0001f208, 0x100c0800, 0x60007801, 0x02000001
	@@DWARF .4byte	0x08010023, 0x7901100c, 0x00016000, 0x04230200
	@@DWARF .4byte	0x0c050001, 0x6c660189, 0x3274616f, 0x0001c500
	@@DWARF .4byte	0x00b00a00, 0x0e010000, 0x0b000002, 0x110c0005
	@@DWARF .4byte	0x5f5f23d5, 0x61647563, 0x695f7472, 0x69706f32
	@@DWARF .4byte	0x0100665f, 0x03000002, 0x6975b50c, 0x0032746e
	@@DWARF .4byte	0x00025008, 0xb50c0400, 0x00b00078, 0x23020000
	@@DWARF .4byte	0x0c040100, 0xb00079b5, 0x02000000, 0x00010423
	@@DWARF .4byte	0x017b0c05, 0x746e6975, 0x02270032, 0x54090000
	@@DWARF .4byte	0x08000001, 0x00b00a05, 0x72010000, 0x0b000002
	@@DWARF .4byte	0x600d0006, 0x06000001, 0x00000160, 0x00017a0a
	@@DWARF .4byte	0x02890100, 0x110b0000, 0xbf220c00, 0x635f5f02
	@@DWARF .4byte	0x72616475, 0x32695f74, 0x5f69706f, 0x027c0064
	@@DWARF .4byte	0x0c070000, 0x6c75012f, 0x6c676e6f, 0x32676e6f
	@@DWARF .4byte	0x02d31000, 0x0c080000, 0x00780130, 0x0000017a
	@@DWARF .4byte	0x01002302, 0x01300c08, 0x017a0079, 0x23020000
	@@DWARF .4byte	0x05000108, 0x75018f0c, 0x676e6f6c, 0x676e6f6c
	@@DWARF .4byte	0x02a20032, 0x7a0a0000, 0x01000001, 0x000002f3
	@@DWARF .4byte	0x0a00040b, 0x00000170, 0x00030001, 0x000f0b00
	@@DWARF .4byte	0x00017006, 0x03000900, 0x05080000, 0x00017009
	@@DWARF .4byte	0x07050800, 0x64014d0c, 0x6c62756f, 0x10003265
	@@DWARF .4byte	0x00000341, 0x014e0c08, 0x01700078, 0x23020000
	@@DWARF .4byte	0x0c080100, 0x0079014e, 0x00000170, 0x01082302
	@@DWARF .4byte	0x950c0500, 0x756f6401, 0x32656c62, 0x00031300
	@@DWARF .4byte	0x01020300, 0x676f7250, 0x546d6172, 0x43747365
	@@DWARF .4byte	0x7373616c, 0x03920c00, 0x02040000, 0x54004106
	@@DWARF .4byte	0x02000001, 0x04010023, 0x00420702, 0x00000154
	@@DWARF .4byte	0x01042302, 0x43080204, 0x00015400, 0x08230200
	@@DWARF .4byte	0x51090001, 0x08000003, 0x16020e05, 0x68546f64
	@@DWARF .byte	0x65, 0x54, 0x68, 0x69, 0x6e, 0x67, 0x00, 0x01
	@@DWARF .byte	0x01, 0x00
	@@DWARF .quad	$LDWbegin_doTheThing
	@@DWARF .quad	$LDWend_doTheThing
	@@DWARF .4byte	0x00000443, 0x7416020f, 0x73747365, 0x00039200
	@@DWARF .byte	0x00, 0x09, 0x03
	@@DWARF .quad	__cudaparm_doTheThing_tests
	@@DWARF .4byte	0x16020f07, 0x74736574, 0x6e654c73, 0x01540030
	@@DWARF .byte	0x00, 0x00, 0x09, 0x03
	@@DWARF .quad	__cudaparm_doTheThing_testsLen0
	@@DWARF .byte	0x07, 0x10
	@@DWARF .quad	$LDWbeginblock_280_1
	@@DWARF .quad	$LDWendblock_280_1
	@@DWARF .4byte	0x78180211, 0x00015400, 0xb2900500, 0x020195e4
	@@DWARF .byte	0x10
	@@DWARF .quad	$LDWbeginblock_280_3
	@@DWARF .quad	$LDWendblock_280_3
	@@DWARF .4byte	0x741b0211, 0x43747365, 0x7373616c, 0x00035100
	@@DWARF .byte	0x00, 0x09, 0x03
	@@DWARF .quad	__cuda_local_var_151253_20_non_const_testClass_4
	@@DWARF .4byte	0x00000006, 0x6120020e, 0x72416464, 0x73796172
	@@DWARF .byte	0x00, 0x01, 0x01, 0x00
	@@DWARF .quad	$LDWbegin_addArrays
	@@DWARF .quad	$LDWend_addArrays
	@@DWARF .byte	0x0e, 0x05, 0x00, 0x00, 0x0f, 0x02, 0x20, 0x61
	@@DWARF .byte	0x00, 0x5e, 0x02, 0x00, 0x00, 0x09, 0x03
	@@DWARF .quad	__cudaparm_addArrays_a
	@@DWARF .4byte	0x20020f07, 0x6e654c61, 0x01540030, 0x03090000
	@@DWARF .quad	__cudaparm_addArrays_aLen0
	@@DWARF .byte	0x07, 0x0f, 0x02, 0x20, 0x62, 0x00, 0x5e, 0x02
	@@DWARF .byte	0x00, 0x00, 0x09, 0x03
	@@DWARF .quad	__cudaparm_addArrays_b
	@@DWARF .4byte	0x20020f07, 0x6e654c62, 0x01540030, 0x03090000
	@@DWARF .quad	__cudaparm_addArrays_bLen0
	@@DWARF .byte	0x07, 0x0f, 0x02, 0x20, 0x63, 0x00, 0x5e, 0x02
	@@DWARF .byte	0x00, 0x00, 0x09, 0x03
	@@DWARF .quad	__cudaparm_addArrays_c
	@@DWARF .4byte	0x20020f07, 0x6e654c63, 0x01540030, 0x03090000
	@@DWARF .quad	__cudaparm_addArrays_cLen0
	@@DWARF .byte	0x07, 0x10
	@@DWARF .quad	$LDWbeginblock_281_1
	@@DWARF .quad	$LDWendblock_281_1
	@@DWARF .4byte	0x78220211, 0x00015400, 0xb2900500, 0x020195e4
	@@DWARF .4byte	0x02120000, 0x6e696629, 0x69725064, 0x0073656d
	@@DWARF .byte	0x01, 0x01, 0x01, 0x00
	@@DWARF .quad	$LDWbegin_findPrimes
	@@DWARF .quad	$LDWend_findPrimes
	@@DWARF .4byte	0x0000069a, 0x7429020f, 0x6568436f, 0x5e006b63
	@@DWARF .byte	0x02, 0x00, 0x00, 0x09, 0x03
	@@DWARF .quad	__cudaparm_findPrimes_toCheck
	@@DWARF .4byte	0x29020f07, 0x68436f74, 0x4c6b6365, 0x00306e65
	@@DWARF .byte	0x54, 0x01, 0x00, 0x00, 0x09, 0x03
	@@DWARF .quad	__cudaparm_findPrimes_toCheckLen0
	@@DWARF .4byte	0x29020f07, 0x75736572, 0x0073746c, 0x0000025e
	@@DWARF .byte	0x09, 0x03
	@@DWARF .quad	__cudaparm_findPrimes_results
	@@DWARF .4byte	0x29020f07, 0x75736572, 0x4c73746c, 0x00306e65
	@@DWARF .byte	0x54, 0x01, 0x00, 0x00, 0x09, 0x03
	@@DWARF .quad	__cudaparm_findPrimes_resultsLen0
	@@DWARF .byte	0x07, 0x10
	@@DWARF .quad	$LDWbeginblock_282_1
	@@DWARF .quad	$LDWendblock_282_1
	@@DWARF .4byte	0x782b0211, 0x00015400, 0xb2900500, 0x020195e4
	@@DWARF .byte	0x00, 0x13
	@@DWARF .quad	$LDWbegini__Z7isPrimei_282_13
	@@DWARF .quad	$LDWendi__Z7isPrimei_282_3
	@@DWARF .4byte	0x0000069a, 0x61320214, 0x00015400, 0xb6900500
	@@DWARF .byte	0xe4, 0x95, 0x01, 0x02, 0xb0, 0x06, 0x00, 0x00
	@@DWARF .byte	0x10
	@@DWARF .quad	$LDWbeginblock_282_4
	@@DWARF .quad	$LDWendblock_282_4
	@@DWARF .4byte	0x72340215, 0x6c757365, 0x01540074, 0x90060000
	@@DWARF .byte	0xb8, 0xe2, 0xc8, 0xab, 0x02, 0x02, 0xba, 0x06
	@@DWARF .byte	0x00, 0x00, 0x10
	@@DWARF .quad	$LDWbeginblock_282_6
	@@DWARF .quad	$LDWendblock_282_6
	@@DWARF .4byte	0x6e3b0215, 0x54006d75, 0x06000001, 0xc8e4b790
	@@DWARF .byte	0xab, 0x02, 0x02, 0xc9, 0x06, 0x00, 0x00, 0x10
	@@DWARF .quad	$LDWbeginblock_282_8
	@@DWARF .quad	$LDWendblock_282_8
	@@DWARF .4byte	0x6e420215, 0x00326d75, 0x00000154, 0xe6b79006
	@@DWARF .byte	0xc8, 0xab, 0x02, 0x02, 0xd5, 0x06, 0x00, 0x00
	@@DWARF .byte	0x10
	@@DWARF .quad	$LDWbeginblock_282_10
	@@DWARF .quad	$LDWendblock_282_10
	@@DWARF .4byte	0x6e430215, 0x00336d75, 0x00000154, 0xe6b99006
	@@DWARF .4byte	0x0202abc8, 0x000006e2, 0x00000000, 0x02160000
	@@DWARF .4byte	0x375a5f32, 0x72507369, 0x69656d69, 0x00015400
	@@DWARF .4byte	0x01010100, 0x61320217, 0x00015400, 0x02191800
	@@DWARF .4byte	0x73657234, 0x00746c75, 0x00000154, 0x3b021918
	@@DWARF .4byte	0x006d756e, 0x00000154, 0x42021918, 0x326d756e
	@@DWARF .4byte	0x00015400, 0x02191800, 0x6d756e43, 0x01540033
	@@DWARF .byte	0x00, 0x00, 0x00, 0x00, 0x00, 0x00, 0x00, 0x00
	@@DWARF .byte	0x00

 	@@DWARF .section .debug_pubnames, "",@progbits
	@@DWARF .byte	0x3a, 0x00, 0x00, 0x00, 0x02, 0x00
	@@DWARF .4byte	.debug_info
	@@DWARF .4byte	0x000006f5, 0x00000399, 0x68546f64, 0x69685465
	@@DWARF .4byte	0x4300676e, 0x61000004, 0x72416464, 0x73796172
	@@DWARF .4byte	0x00050e00, 0x6e696600, 0x69725064, 0x0073656d
	@@DWARF .byte	0x00, 0x00, 0x00, 0x00

 	@@DWARF .section .debug_line, "",@progbits
	@@DWARF .4byte	0x0000001b, 0x00100002, 0x00040000, 0x000a04ff
	@@DWARF .byte	0x01, 0x01, 0x01, 0x01, 0x00, 0x00, 0x00, 0x01
	@@DWARF .byte	0x00, 0x00, 0x02, 0x34, 0x00, 0x01, 0x01

 	@@DWARF .section .debug_abbrev, "",@progbits
	@@DWARF .4byte	0x03011101, 0x25081b08, 0x420b1308, 0x0006100b
	@@DWARF .4byte	0x00240200, 0x0b3e0803, 0x00000b0b, 0x3a011303
	@@DWARF .4byte	0x030b3b0b, 0x010b0b08, 0x04000013, 0x0b3a000d
	@@DWARF .4byte	0x08030b3b, 0x0a381349, 0x00000b32, 0x3a001605
	@@DWARF .4byte	0x03053b0b, 0x00134908, 0x00260600, 0x00001349
	@@DWARF .4byte	0x3a011307, 0x03053b0b, 0x010b0b08, 0x08000013
	@@DWARF .4byte	0x0b3a000d, 0x0803053b, 0x0a381349, 0x00000b32
	@@DWARF .4byte	0x49000f09, 0x330b0b13, 0x0a00000b, 0x13490101
	@@DWARF .4byte	0x13010c3c, 0x210b0000, 0x000b2f00, 0x00340c00
	@@DWARF .4byte	0x053b0b3a, 0x13490803, 0x350d0000, 0x00134900
	@@DWARF .4byte	0x012e0e00, 0x0b3b0b3a, 0x0c3f0803, 0x0a400c27
	@@DWARF .4byte	0x01120111, 0x00001301, 0x3a00050f, 0x030b3b0b
	@@DWARF .4byte	0x02134908, 0x000b330a, 0x010b1000, 0x01120111
	@@DWARF .4byte	0x34110000, 0x3b0b3a00, 0x4908030b, 0x330a0213
	@@DWARF .4byte	0x1200000b, 0x0b3a012e, 0x08030b3b, 0x0c270c3f
	@@DWARF .4byte	0x400c408b, 0x1201110a, 0x00130101, 0x011d1300
	@@DWARF .4byte	0x01120111, 0x00001331, 0x3a000514, 0x030b3b0b
	@@DWARF .4byte	0x02134908, 0x310b330a, 0x15000013, 0x0b3a0034
	@@DWARF .4byte	0x08030b3b, 0x0a021349, 0x13310b33, 0x2e160000
	@@DWARF .4byte	0x3b0b3a01, 0x4908030b, 0x200c2713, 0x0c408b0b
	@@DWARF .4byte	0x05170000, 0x3b0b3a00, 0x4908030b, 0x18000013
	@@DWARF .4byte	0x0000010b, 0x3a003419, 0x030b3b0b, 0x00134908
	@@DWARF .byte	0x00, 0x00, 0x00



// ===== COMPILED SASS (sm_100) =====

	.target	sm_100

	.elftype	@"ET_EXEC"


//--------------------- .note.nv.tkinfo           --------------------------
	.section	.note.nv.tkinfo,"",@"SHT_NOTE"
	.sectionflags	@"SHF_NOTE_NV_TKINFO"
	.tkinfo
        /*0018*/ 	.word	0x00000002
        /*0030*/ 	.string	""
        /*0030*/ 	.string	"ptxas"
        /*0030*/ 	.string	"Cuda compilation tools, release 13.0, V13.0.88"
        /*0030*/ 	.string	"Build cuda_13.0.r13.0/compiler.36424714_0"
        /*0030*/ 	.string	"-arch sm_100 "



//--------------------- .note.nv.cuinfo           --------------------------
	.section	.note.nv.cuinfo,"",@"SHT_NOTE"
	.sectionflags	@"SHF_NOTE_NV_CUINFO"
        /*0018*/ 	.short	0x0002
        /*001a*/ 	.short	0x000d
        /*001c*/ 	.short	0x0082
	.zero		2


//--------------------- .nv.info                  --------------------------
	.section	.nv.info,"",@"SHT_CUDA_INFO"
	.align	4


	//----- nvinfo : EIATTR_REGCOUNT
	.align		4
        /*0000*/ 	.byte	0x04, 0x2f
        /*0002*/ 	.short	(.L_1 - .L_0)
	.align		4
.L_0:
        /*0004*/ 	.word	index@(doTheThing)
        /*0008*/ 	.word	0x00000004


	//----- nvinfo : EIATTR_FRAME_SIZE
	.align		4
.L_1:
        /*000c*/ 	.byte	0x04, 0x11
        /*000e*/ 	.short	(.L_3 - .L_2)
	.align		4
.L_2:
        /*0010*/ 	.word	index@(doTheThing)
        /*0014*/ 	.word	0x00000000


	//----- nvinfo : EIATTR_REGCOUNT
	.align		4
.L_3:
        /*0018*/ 	.byte	0x04, 0x2f
        /*001a*/ 	.short	(.L_5 - .L_4)
	.align		4
.L_4:
        /*001c*/ 	.word	index@(addArrays)
        /*0020*/ 	.word	0x0000000c


	//----- nvinfo : EIATTR_FRAME_SIZE
	.align		4
.L_5:
        /*0024*/ 	.byte	0x04, 0x11
        /*0026*/ 	.short	(.L_7 - .L_6)
	.align		4
.L_6:
        /*0028*/ 	.word	index@(addArrays)
        /*002c*/ 	.word	0x00000000


	//----- nvinfo : EIATTR_REGCOUNT
	.align		4
.L_7:
        /*0030*/ 	.byte	0x04, 0x2f
        /*0032*/ 	.short	(.L_9 - .L_8)
	.align		4
.L_8:
        /*0034*/ 	.word	index@(findPrimes)
        /*0038*/ 	.word	0x0000000f


	//----- nvinfo : EIATTR_FRAME_SIZE
	.align		4
.L_9:
        /*003c*/ 	.byte	0x04, 0x11
        /*003e*/ 	.short	(.L_11 - .L_10)
	.align		4
.L_10:
        /*0040*/ 	.word	index@(findPrimes)
        /*0044*/ 	.word	0x00000000


	//----- nvinfo : EIATTR_MIN_STACK_SIZE
	.align		4
.L_11:
        /*0048*/ 	.byte	0x04, 0x12
        /*004a*/ 	.short	(.L_13 - .L_12)
	.align		4
.L_12:
        /*004c*/ 	.word	index@(findPrimes)
        /*0050*/ 	.word	0x00000000


	//----- nvinfo : EIATTR_MIN_STACK_SIZE
	.align		4
.L_13:
        /*0054*/ 	.byte	0x04, 0x12
        /*0056*/ 	.short	(.L_15 - .L_14)
	.align		4
.L_14:
        /*0058*/ 	.word	index@(addArrays)
        /*005c*/ 	.word	0x00000000


	//----- nvinfo : EIATTR_MIN_STACK_SIZE
	.align		4
.L_15:
        /*0060*/ 	.byte	0x04, 0x12
        /*0062*/ 	.short	(.L_17 - .L_16)
	.align		4
.L_16:
        /*0064*/ 	.word	index@(doTheThing)
        /*0068*/ 	.word	0x00000000
.L_17:


//--------------------- .nv.compat                --------------------------
	.section	.nv.compat,"",@"SHT_CUDA_COMPAT_INFO"
	.align	4
        /*0000*/ 	.byte	0x02, 0x09, 0x00, 0x00, 0x02, 0x02, 0x01, 0x00, 0x02, 0x05, 0x05, 0x00, 0x03, 0x07, 0x01, 0x01
        /*0010*/ 	.byte	0x02, 0x03, 0x00, 0x00, 0x02, 0x06, 0x01, 0x00, 0x04, 0x0b, 0x08, 0x00, 0x09, 0x00, 0x00, 0x00
        /*0020*/ 	.byte	0x00, 0x00, 0x00, 0x00


//--------------------- .nv.info.findPrimes       --------------------------
	.section	.nv.info.findPrimes,"",@"SHT_CUDA_INFO"
	.sectionflags	@""
	.align	4


	//----- nvinfo : EIATTR_CUDA_API_VERSION
	.align		4
        /*0000*/ 	.byte	0x04, 0x37
        /*0002*/ 	.short	(.L_19 - .L_18)
.L_18:
        /*0004*/ 	.word	0x00000082


	//----- nvinfo : EIATTR_KPARAM_INFO
	.align		4
.L_19:
        /*0008*/ 	.byte	0x04, 0x17
        /*000a*/ 	.short	(.L_21 - .L_20)
.L_20:
        /*000c*/ 	.word	0x00000000
        /*0010*/ 	.short	0x0003
        /*0012*/ 	.short	0x0018
        /*0014*/ 	.byte	0x00, 0xf0, 0x11, 0x00


	//----- nvinfo : EIATTR_KPARAM_INFO
	.align		4
.L_21:
        /*0018*/ 	.byte	0x04, 0x17
        /*001a*/ 	.short	(.L_23 - .L_22)
.L_22:
        /*001c*/ 	.word	0x00000000
        /*0020*/ 	.short	0x0002
        /*0022*/ 	.short	0x0010
        /*0024*/ 	.byte	0x00, 0xf0, 0x21, 0x00


	//----- nvinfo : EIATTR_KPARAM_INFO
	.align		4
.L_23:
        /*0028*/ 	.byte	0x04, 0x17
        /*002a*/ 	.short	(.L_25 - .L_24)
.L_24:
        /*002c*/ 	.word	0x00000000
        /*0030*/ 	.short	0x0001
        /*0032*/ 	.short	0x0008
        /*0034*/ 	.byte	0x00, 0xf0, 0x11, 0x00


	//----- nvinfo : EIATTR_KPARAM_INFO
	.align		4
.L_25:
        /*0038*/ 	.byte	0x04, 0x17
        /*003a*/ 	.short	(.L_27 - .L_26)
.L_26:
        /*003c*/ 	.word	0x00000000
        /*0040*/ 	.short	0x0000
        /*0042*/ 	.short	0x0000
        /*0044*/ 	.byte	0x00, 0xf0, 0x21, 0x00


	//----- nvinfo : EIATTR_SPARSE_MMA_MASK
	.align		4
.L_27:
        /*0048*/ 	.byte	0x03, 0x50
        /*004a*/ 	.short	0x0000


	//----- nvinfo : EIATTR_MAXREG_COUNT
	.align		4
        /*004c*/ 	.byte	0x03, 0x1b
        /*004e*/ 	.short	0x00ff


	//----- nvinfo : EIATTR_MERCURY_ISA_VERSION
	.align		4
        /*0050*/ 	.byte	0x03, 0x5f
        /*0052*/ 	.short	0x0101


	//----- nvinfo : EIATTR_VRC_CTA_INIT_COUNT
	.align		4
        /*0054*/ 	.byte	0x02, 0x4a
	.zero		1
	.zero		1


	//----- nvinfo : EIATTR_EXIT_INSTR_OFFSETS
	.align		4
        /*0058*/ 	.byte	0x04, 0x1c
        /*005a*/ 	.short	(.L_29 - .L_28)


	//   ....[0]....
.L_28:
        /*005c*/ 	.word	0x00000040


	//   ....[1]....
        /*0060*/ 	.word	0x000003a0


	//----- nvinfo : EIATTR_CBANK_PARAM_SIZE
	.align		4
.L_29:
        /*0064*/ 	.byte	0x03, 0x19
        /*0066*/ 	.short	0x001c


	//----- nvinfo : EIATTR_PARAM_CBANK
	.align		4
        /*0068*/ 	.byte	0x04, 0x0a
        /*006a*/ 	.short	(.L_31 - .L_30)
	.align		4
.L_30:
        /*006c*/ 	.word	index@(.nv.constant0.findPrimes)
        /*0070*/ 	.short	0x0380
        /*0072*/ 	.short	0x001c


	//----- nvinfo : EIATTR_SW_WAR
	.align		4
.L_31:
        /*0074*/ 	.byte	0x04, 0x36
        /*0076*/ 	.short	(.L_33 - .L_32)
.L_32:
        /*0078*/ 	.word	0x00000008
.L_33:


//--------------------- .nv.info.addArrays        --------------------------
	.section	.nv.info.addArrays,"",@"SHT_CUDA_INFO"
	.sectionflags	@""
	.align	4


	//----- nvinfo : EIATTR_CUDA_API_VERSION
	.align		4
        /*0000*/ 	.byte	0x04, 0x37
        /*0002*/ 	.short	(.L_35 - .L_34)
.L_34:
        /*0004*/ 	.word	0x00000082


	//----- nvinfo : EIATTR_KPARAM_INFO
	.align		4
.L_35:
        /*0008*/ 	.byte	0x04, 0x17
        /*000a*/ 	.short	(.L_37 - .L_36)
.L_36:
        /*000c*/ 	.word	0x00000000
        /*0010*/ 	.short	0x0005
        /*0012*/ 	.short	0x0028
        /*0014*/ 	.byte	0x00, 0xf0, 0x11, 0x00


	//----- nvinfo : EIATTR_KPARAM_INFO
	.align		4
.L_37:
        /*0018*/ 	.byte	0x04, 0x17
        /*001a*/ 	.short	(.L_39 - .L_38)
.L_38:
        /*001c*/ 	.word	0x00000000
        /*0020*/ 	.short	0x0004
        /*0022*/ 	.short	0x0020
        /*0024*/ 	.byte	0x00, 0xf0, 0x21, 0x00


	//----- nvinfo : EIATTR_KPARAM_INFO
	.align		4
.L_39:
        /*0028*/ 	.byte	0x04, 0x17
        /*002a*/ 	.short	(.L_41 - .L_40)
.L_40:
        /*002c*/ 	.word	0x00000000
        /*0030*/ 	.short	0x0003
        /*0032*/ 	.short	0x0018
        /*0034*/ 	.byte	0x00, 0xf0, 0x11, 0x00


	//----- nvinfo : EIATTR_KPARAM_INFO
	.align		4
.L_41:
        /*0038*/ 	.byte	0x04, 0x17
        /*003a*/ 	.short	(.L_43 - .L_42)
.L_42:
        /*003c*/ 	.word	0x00000000
        /*0040*/ 	.short	0x0002
        /*0042*/ 	.short	0x0010
        /*0044*/ 	.byte	0x00, 0xf0, 0x21, 0x00


	//----- nvinfo : EIATTR_KPARAM_INFO
	.align		4
.L_43:
        /*0048*/ 	.byte	0x04, 0x17
        /*004a*/ 	.short	(.L_45 - .L_44)
.L_44:
        /*004c*/ 	.word	0x00000000
        /*0050*/ 	.short	0x0001
        /*0052*/ 	.short	0x0008
        /*0054*/ 	.byte	0x00, 0xf0, 0x11, 0x00


	//----- nvinfo : EIATTR_KPARAM_INFO
	.align		4
.L_45:
        /*0058*/ 	.byte	0x04, 0x17
        /*005a*/ 	.short	(.L_47 - .L_46)
.L_46:
        /*005c*/ 	.word	0x00000000
        /*0060*/ 	.short	0x0000
        /*0062*/ 	.short	0x0000
        /*0064*/ 	.byte	0x00, 0xf0, 0x21, 0x00


	//----- nvinfo : EIATTR_SPARSE_MMA_MASK
	.align		4
.L_47:
        /*0068*/ 	.byte	0x03, 0x50
        /*006a*/ 	.short	0x0000


	//----- nvinfo : EIATTR_MAXREG_COUNT
	.align		4
        /*006c*/ 	.byte	0x03, 0x1b
        /*006e*/ 	.short	0x00ff


	//----- nvinfo : EIATTR_MERCURY_ISA_VERSION
	.align		4
        /*0070*/ 	.byte	0x03, 0x5f
        /*0072*/ 	.short	0x0101


	//----- nvinfo : EIATTR_VRC_CTA_INIT_COUNT
	.align		4
        /*0074*/ 	.byte	0x02, 0x4a
	.zero		1
	.zero		1


	//----- nvinfo : EIATTR_EXIT_INSTR_OFFSETS
	.align		4
        /*0078*/ 	.byte	0x04, 0x1c
        /*007a*/ 	.short	(.L_49 - .L_48)


	//   ....[0]....
.L_48:
        /*007c*/ 	.word	0x00000040


	//   ....[1]....
        /*0080*/ 	.word	0x00000100


	//----- nvinfo : EIATTR_CBANK_PARAM_SIZE
	.align		4
.L_49:
        /*0084*/ 	.byte	0x03, 0x19
        /*0086*/ 	.short	0x002c


	//----- nvinfo : EIATTR_PARAM_CBANK
	.align		4
        /*0088*/ 	.byte	0x04, 0x0a
        /*008a*/ 	.short	(.L_51 - .L_50)
	.align		4
.L_50:
        /*008c*/ 	.word	index@(.nv.constant0.addArrays)
        /*0090*/ 	.short	0x0380
        /*0092*/ 	.short	0x002c


	//----- nvinfo : EIATTR_SW_WAR
	.align		4
.L_51:
        /*0094*/ 	.byte	0x04, 0x36
        /*0096*/ 	.short	(.L_53 - .L_52)
.L_52:
        /*0098*/ 	.word	0x00000008
.L_53:


//--------------------- .nv.info.doTheThing       --------------------------
	.section	.nv.info.doTheThing,"",@"SHT_CUDA_INFO"
	.sectionflags	@""
	.align	4


	//----- nvinfo : EIATTR_CUDA_API_VERSION
	.align		4
        /*0000*/ 	.byte	0x04, 0x37
        /*0002*/ 	.short	(.L_55 - .L_54)
.L_54:
        /*0004*/ 	.word	0x00000082


	//----- nvinfo : EIATTR_KPARAM_INFO
	.align		4
.L_55:
        /*0008*/ 	.byte	0x04, 0x17
        /*000a*/ 	.short	(.L_57 - .L_56)
.L_56:
        /*000c*/ 	.word	0x00000000
        /*0010*/ 	.short	0x0001
        /*0012*/ 	.short	0x0008
        /*0014*/ 	.byte	0x00, 0xf0, 0x11, 0x00


	//----- nvinfo : EIATTR_KPARAM_INFO
	.align		4
.L_57:
        /*0018*/ 	.byte	0x04, 0x17
        /*001a*/ 	.short	(.L_59 - .L_58)
.L_58:
        /*001c*/ 	.word	0x00000000
        /*0020*/ 	.short	0x0000
        /*0022*/ 	.short	0x0000
        /*0024*/ 	.byte	0x00, 0xf0, 0x21, 0x00


	//----- nvinfo : EIATTR_SPARSE_MMA_MASK
	.align		4
.L_59:
        /*0028*/ 	.byte	0x03, 0x50
        /*002a*/ 	.short	0x0000


	//----- nvinfo : EIATTR_MAXREG_COUNT
	.align		4
        /*002c*/ 	.byte	0x03, 0x1b
        /*002e*/ 	.short	0x00ff


	//----- nvinfo : EIATTR_MERCURY_ISA_VERSION
	.align		4
        /*0030*/ 	.byte	0x03, 0x5f
        /*0032*/ 	.short	0x0101


	//----- nvinfo : EIATTR_VRC_CTA_INIT_COUNT
	.align		4
        /*0034*/ 	.byte	0x02, 0x4a
	.zero		1
	.zero		1


	//----- nvinfo : EIATTR_EXIT_INSTR_OFFSETS
	.align		4
        /*0038*/ 	.byte	0x04, 0x1c
        /*003a*/ 	.short	(.L_61 - .L_60)


	//   ....[0]....
.L_60:
        /*003c*/ 	.word	0x00000040


	//   ....[1]....
        /*0040*/ 	.word	0x00000050


	//----- nvinfo : EIATTR_CBANK_PARAM_SIZE
	.align		4
.L_61:
        /*0044*/ 	.byte	0x03, 0x19
        /*0046*/ 	.short	0x000c


	//----- nvinfo : EIATTR_PARAM_CBANK
	.align		4
        /*0048*/ 	.byte	0x04, 0x0a
        /*004a*/ 	.short	(.L_63 - .L_62)
	.align		4
.L_62:
        /*004c*/ 	.word	index@(.nv.constant0.doTheThing)
        /*0050*/ 	.short	0x0380
        /*0052*/ 	.short	0x000c


	//----- nvinfo : EIATTR_SW_WAR
	.align		4
.L_63:
        /*0054*/ 	.byte	0x04, 0x36
        /*0056*/ 	.short	(.L_65 - .L_64)
.L_64:
        /*0058*/ 	.word	0x00000008
.L_65:


//--------------------- .nv.callgraph             --------------------------
	.section	.nv.callgraph,"",@"SHT_CUDA_CALLGRAPH"
	.align	4
	.sectionentsize	8
	.align		4
        /*0000*/ 	.word	0x00000000
	.align		4
        /*0004*/ 	.word	0xffffffff
	.align		4
        /*0008*/ 	.word	0x00000000
	.align		4
        /*000c*/ 	.word	0xfffffffe
	.align		4
        /*0010*/ 	.word	0x00000000
	.align		4
        /*0014*/ 	.word	0xfffffffd
	.align		4
        /*0018*/ 	.word	0x00000000
	.align		4
        /*001c*/ 	.word	0xfffffffc


//--------------------- .text.findPrimes          --------------------------
	.section	.text.findPrimes,"ax",@progbits
	.align	128
.text.findPrimes:
        .type           findPrimes,@function
        .size           findPrimes,(.L_x_7 - findPrimes)
        .other          findPrimes,@"STO_CUDA_ENTRY STV_DEFAULT"
findPrimes:
[----:B------:R-:W-:Y:S01]  /*0000*/  LDC R1, c[0x0][0x37c] ;  /* 0x0000df00ff017b82 */ /* 0x000fe20000000800 */
[----:B------:R-:W0:Y:S02]  /*0010*/  S2R R0, SR_CTAID.X ;  /* 0x0000000000007919 */ /* 0x000e240000002500 */
[----:B0-----:R-:W-:-:S04]  /*0020*/  LOP3.LUT R0, R0, 0xffff, RZ, 0xc0, !PT ;  /* 0x0000ffff00007812 */ /* 0x001fc800078ec0ff */
[----:B------:R-:W-:-:S13]  /*0030*/  ISETP.GT.AND P0, PT, R0, 0xf423f, PT ;  /* 0x000f423f0000780c */ /* 0x000fda0003f04270 */
[----:B------:R-:W-:Y:S05]  /*0040*/  @P0 EXIT ;  /* 0x000000000000094d */ /* 0x000fea0003800000 */
[----:B------:R-:W0:Y:S01]  /*0050*/  LDC.64 R2, c[0x0][0x380] ;  /* 0x0000e000ff027b82 */ /* 0x000e220000000a00 */
[----:B------:R-:W1:Y:S01]  /*0060*/  LDCU.64 UR4, c[0x0][0x358] ;  /* 0x00006b00ff0477ac */ /* 0x000e620008000a00 */
[----:B0-----:R-:W-:-:S06]  /*0070*/  IMAD.WIDE R2, R0, 0x4, R2 ;  /* 0x0000000400027825 */ /* 0x001fcc00078e0202 */
[----:B-1----:R-:W2:Y:S02]  /*0080*/  LDG.E R2, desc[UR4][R2.64] ;  /* 0x0000000402027981 */ /* 0x002ea4000c1e1900 */
[----:B--2---:R-:W-:-:S04]  /*0090*/  ISETP.EQ.AND P0, PT, R2, 0x2, PT ;  /* 0x000000020200780c */ /* 0x004fc80003f02270 */
[----:B------:R-:W-:-:S13]  /*00a0*/  ISETP.EQ.OR P0, PT, R2, 0x1, P0 ;  /* 0x000000010200780c */ /* 0x000fda0000702670 */
[----:B------:R-:W-:Y:S01]  /*00b0*/  @P0 IMAD.MOV.U32 R4, RZ, RZ, 0x1 ;  /* 0x00000001ff040424 */ /* 0x000fe200078e00ff */
[----:B------:R-:W-:Y:S06]  /*00c0*/  @P0 BRA `(.L_x_0) ;  /* 0x0000000000a80947 */ /* 0x000fec0003800000 */
[----:B------:R-:W-:-:S04]  /*00d0*/  SHF.R.S32.HI R3, RZ, 0x1f, R2 ;  /* 0x0000001fff037819 */ /* 0x000fc80000011402 */
[----:B------:R-:W-:-:S05]  /*00e0*/  LOP3.LUT R3, R3, 0x1, RZ, 0xc0, !PT ;  /* 0x0000000103037812 */ /* 0x000fca00078ec0ff */
[----:B------:R-:W-:-:S05]  /*00f0*/  IMAD.IADD R3, R2, 0x1, R3 ;  /* 0x0000000102037824 */ /* 0x000fca00078e0203 */
[----:B------:R-:W-:-:S05]  /*0100*/  SHF.R.S32.HI R5, RZ, 0x1, R3 ;  /* 0x00000001ff057819 */ /* 0x000fca0000011403 */
[----:B------:R-:W-:-:S05]  /*0110*/  IMAD R3, R5, -0x2, R2 ;  /* 0xfffffffe05037824 */ /* 0x000fca00078e0202 */
[----:B------:R-:W-:-:S13]  /*0120*/  ISETP.NE.AND P0, PT, R3, RZ, PT ;  /* 0x000000ff0300720c */ /* 0x000fda0003f05270 */
[----:B------:R-:W-:Y:S01]  /*0130*/  @!P0 IMAD.MOV.U32 R4, RZ, RZ, RZ ;  /* 0x000000ffff048224 */ /* 0x000fe200078e00ff */
[----:B------:R-:W-:Y:S06]  /*0140*/  @!P0 BRA `(.L_x_0) ;  /* 0x0000000000888947 */ /* 0x000fec0003800000 */
[----:B------:R-:W-:-:S13]  /*0150*/  ISETP.GE.AND P0, PT, R5, 0x3, PT ;  /* 0x000000030500780c */ /* 0x000fda0003f06270 */
[----:B------:R-:W-:Y:S05]  /*0160*/  @!P0 BRA `(.L_x_1) ;  /* 0x0000000000748947 */ /* 0x000fea0003800000 */
[----:B------:R-:W-:Y:S01]  /*0170*/  ISETP.GE.AND P0, PT, R2, RZ, PT ;  /* 0x000000ff0200720c */ /* 0x000fe20003f06270 */
[----:B------:R-:W-:Y:S01]  /*0180*/  IMAD.MOV.U32 R4, RZ, RZ, 0x3 ;  /* 0x00000003ff047424 */ /* 0x000fe200078e00ff */
[-C--:B------:R-:W-:Y:S02]  /*0190*/  IABS R8, R2.reuse ;  /* 0x0000000200087213 */ /* 0x080fe40000000000 */
[----:B------:R-:W-:-:S09]  /*01a0*/  IABS R9, R2 ;  /* 0x0000000200097213 */ /* 0x000fd20000000000 */
.L_x_3:
[-C--:B------:R-:W-:Y:S02]  /*01b0*/  IABS R10, R4.reuse ;  /* 0x00000004000a7213 */ /* 0x080fe40000000000 */
[----:B------:R-:W-:Y:S02]  /*01c0*/  IABS R11, R4 ;  /* 0x00000004000b7213 */ /* 0x000fe40000000000 */
[----:B------:R-:W0:Y:S02]  /*01d0*/  I2F.RP R6, R10 ;  /* 0x0000000a00067306 */ /* 0x000e240000209400 */
[----:B------:R-:W-:-:S06]  /*01e0*/  IADD3 R12, PT, PT, RZ, -R11, RZ ;  /* 0x8000000bff0c7210 */ /* 0x000fcc0007ffe0ff */
[----:B0-----:R-:W0:Y:S02]  /*01f0*/  MUFU.RCP R6, R6 ;  /* 0x0000000600067308 */ /* 0x001e240000001000 */
[----:B0-----:R-:W-:-:S06]  /*0200*/  VIADD R2, R6, 0xffffffe ;  /* 0x0ffffffe06027836 */ /* 0x001fcc0000000000 */
[----:B------:R0:W1:Y:S02]  /*0210*/  F2I.FTZ.U32.TRUNC.NTZ R3, R2 ;  /* 0x0000000200037305 */ /* 0x000064000021f000 */
[----:B0-----:R-:W-:Y:S02]  /*0220*/  IMAD.MOV.U32 R2, RZ, RZ, RZ ;  /* 0x000000ffff027224 */ /* 0x001fe400078e00ff */
[----:B-1----:R-:W-:-:S04]  /*0230*/  IMAD.MOV R7, RZ, RZ, -R3 ;  /* 0x000000ffff077224 */ /* 0x002fc800078e0a03 */
[----:B------:R-:W-:-:S04]  /*0240*/  IMAD R7, R7, R10, RZ ;  /* 0x0000000a07077224 */ /* 0x000fc800078e02ff */
[----:B------:R-:W-:-:S06]  /*0250*/  IMAD.HI.U32 R3, R3, R7, R2 ;  /* 0x0000000703037227 */ /* 0x000fcc00078e0002 */
[----:B------:R-:W-:-:S04]  /*0260*/  IMAD.HI.U32 R3, R3, R8, RZ ;  /* 0x0000000803037227 */ /* 0x000fc800078e00ff */
[----:B------:R-:W-:-:S05]  /*0270*/  IMAD R3, R3, R12, R9 ;  /* 0x0000000c03037224 */ /* 0x000fca00078e0209 */
[----:B------:R-:W-:-:S13]  /*0280*/  ISETP.GT.U32.AND P1, PT, R10, R3, PT ;  /* 0x000000030a00720c */ /* 0x000fda0003f24070 */
[----:B------:R-:W-:Y:S01]  /*0290*/  @!P1 IMAD.IADD R3, R3, 0x1, -R10 ;  /* 0x0000000103039824 */ /* 0x000fe200078e0a0a */
[----:B------:R-:W-:-:S04]  /*02a0*/  ISETP.NE.AND P1, PT, R4, RZ, PT ;  /* 0x000000ff0400720c */ /* 0x000fc80003f25270 */
[----:B------:R-:W-:-:S13]  /*02b0*/  ISETP.GT.U32.AND P2, PT, R10, R3, PT ;  /* 0x000000030a00720c */ /* 0x000fda0003f44070 */
[----:B------:R-:W-:-:S04]  /*02c0*/  @!P2 IMAD.IADD R3, R3, 0x1, -R10 ;  /* 0x000000010303a824 */ /* 0x000fc800078e0a0a */
[----:B------:R-:W-:Y:S01]  /*02d0*/  @!P0 IMAD.MOV R3, RZ, RZ, -R3 ;  /* 0x000000ffff038224 */ /* 0x000fe200078e0a03 */
[----:B------:R-:W-:-:S04]  /*02e0*/  @!P1 LOP3.LUT R3, RZ, R4, RZ, 0x33, !PT ;  /* 0x00000004ff039212 */ /* 0x000fc800078e33ff */
[----:B------:R-:W-:-:S13]  /*02f0*/  ISETP.NE.AND P1, PT, R3, RZ, PT ;  /* 0x000000ff0300720c */ /* 0x000fda0003f25270 */
[----:B------:R-:W-:Y:S05]  /*0300*/  @!P1 BRA `(.L_x_2) ;  /* 0x0000000000149947 */ /* 0x000fea0003800000 */
[----:B------:R-:W-:-:S04]  /*0310*/  IADD3 R4, PT, PT, R4, 0x1, RZ ;  /* 0x0000000104047810 */ /* 0x000fc80007ffe0ff */
[----:B------:R-:W-:-:S13]  /*0320*/  ISETP.GE.AND P1, PT, R5, R4, PT ;  /* 0x000000040500720c */ /* 0x000fda0003f26270 */
[----:B------:R-:W-:Y:S05]  /*0330*/  @P1 BRA `(.L_x_3) ;  /* 0xfffffffc009c1947 */ /* 0x000fea000383ffff */
.L_x_1:
[----:B------:R-:W-:Y:S01]  /*0340*/  IMAD.MOV.U32 R4, RZ, RZ, 0x1 ;  /* 0x00000001ff047424 */ /* 0x000fe200078e00ff */
[----:B------:R-:W-:Y:S06]  /*0350*/  BRA `(.L_x_0) ;  /* 0x0000000000047947 */ /* 0x000fec0003800000 */
.L_x_2:
[----:B------:R-:W-:-:S07]  /*0360*/  IMAD.MOV.U32 R4, RZ, RZ, RZ ;  /* 0x000000ffff047224 */ /* 0x000fce00078e00ff */
.L_x_0:
[----:B------:R-:W0:Y:S02]  /*0370*/  LDC.64 R2, c[0x0][0x390] ;  /* 0x0000e400ff027b82 */ /* 0x000e240000000a00 */
[----:B0-----:R-:W-:-:S05]  /*0380*/  IMAD.WIDE R2, R0, 0x4, R2 ;  /* 0x0000000400027825 */ /* 0x001fca00078e0202 */
[----:B------:R-:W-:Y:S01]  /*0390*/  STG.E desc[UR4][R2.64], R4 ;  /* 0x0000000402007986 */ /* 0x000fe2000c101904 */
[----:B------:R-:W-:Y:S05]  /*03a0*/  EXIT ;  /* 0x000000000000794d */ /* 0x000fea0003800000 */
.L_x_4:
[----:B------:R-:W-:-:S00]  /*03b0*/  BRA `(.L_x_4) ;  /* 0xfffffffc00fc7947 */ /* 0x000fc0000383ffff */
[----:B------:R-:W-:-:S00]  /*03c0*/  NOP ;  /* 0x0000000000007918 */ /* 0x000fc00000000000 */
        /* <DEDUP_REMOVED lines=11> */
.L_x_7:


//--------------------- .text.addArrays           --------------------------
	.section	.text.addArrays,"ax",@progbits
	.align	128
.text.addArrays:
        .type           addArrays,@function
        .size           addArrays,(.L_x_8 - addArrays)
        .other          addArrays,@"STO_CUDA_ENTRY STV_DEFAULT"
addArrays:
[----:B------:R-:W-:Y:S01]  /*0000*/  LDC R1, c[0x0][0x37c] ;  /* 0x0000df00ff017b82 */ /* 0x000fe20000000800 */
[----:B------:R-:W0:Y:S02]  /*0010*/  S2R R9, SR_CTAID.X ;  /* 0x0000000000097919 */ /* 0x000e240000002500 */
[----:B0-----:R-:W-:-:S04]  /*0020*/  LOP3.LUT R9, R9, 0xffff, RZ, 0xc0, !PT ;  /* 0x0000ffff09097812 */ /* 0x001fc800078ec0ff */
[----:B------:R-:W-:-:S13]  /*0030*/  ISETP.GT.AND P0, PT, R9, 0xf423f, PT ;  /* 0x000f423f0900780c */ /* 0x000fda0003f04270 */
[----:B------:R-:W-:Y:S05]  /*0040*/  @P0 EXIT ;  /* 0x000000000000094d */ /* 0x000fea0003800000 */
[----:B------:R-:W0:Y:S01]  /*0050*/  LDC.64 R2, c[0x0][0x380] ;  /* 0x0000e000ff027b82 */ /* 0x000e220000000a00 */
[----:B------:R-:W1:Y:S07]  /*0060*/  LDCU.64 UR4, c[0x0][0x358] ;  /* 0x00006b00ff0477ac */ /* 0x000e6e0008000a00 */
[----:B------:R-:W2:Y:S08]  /*0070*/  LDC.64 R4, c[0x0][0x390] ;  /* 0x0000e400ff047b82 */ /* 0x000eb00000000a00 */
[----:B------:R-:W3:Y:S01]  /*0080*/  LDC.64 R6, c[0x0][0x3a0] ;  /* 0x0000e800ff067b82 */ /* 0x000ee20000000a00 */
[----:B0-----:R-:W-:-:S06]  /*0090*/  IMAD.WIDE R2, R9, 0x4, R2 ;  /* 0x0000000409027825 */ /* 0x001fcc00078e0202 */
[----:B-1----:R-:W4:Y:S01]  /*00a0*/  LDG.E R2, desc[UR4][R2.64] ;  /* 0x0000000402027981 */ /* 0x002f22000c1e1900 */
[----:B--2---:R-:W-:-:S06]  /*00b0*/  IMAD.WIDE R4, R9, 0x4, R4 ;  /* 0x0000000409047825 */ /* 0x004fcc00078e0204 */
[----:B------:R-:W4:Y:S01]  /*00c0*/  LDG.E R5, desc[UR4][R4.64] ;  /* 0x0000000404057981 */ /* 0x000f22000c1e1900 */
[----:B---3--:R-:W-:Y:S01]  /*00d0*/  IMAD.WIDE R6, R9, 0x4, R6 ;  /* 0x0000000409067825 */ /* 0x008fe200078e0206 */
[----:B----4-:R-:W-:-:S05]  /*00e0*/  IADD3 R9, PT, PT, R2, R5, RZ ;  /* 0x0000000502097210 */ /* 0x010fca0007ffe0ff */
[----:B------:R-:W-:Y:S01]  /*00f0*/  STG.E desc[UR4][R6.64], R9 ;  /* 0x0000000906007986 */ /* 0x000fe2000c101904 */
[----:B------:R-:W-:Y:S05]  /*0100*/  EXIT ;  /* 0x000000000000794d */ /* 0x000fea0003800000 */
.L_x_5:
        /* <DEDUP_REMOVED lines=15> */
.L_x_8:


//--------------------- .text.doTheThing          --------------------------
	.section	.text.doTheThing,"ax",@progbits
	.align	128
.text.doTheThing:
        .type           doTheThing,@function
        .size           doTheThing,(.L_x_9 - doTheThing)
        .other          doTheThing,@"STO_CUDA_ENTRY STV_DEFAULT"
doTheThing:
[----:B------:R-:W-:Y:S01]  /*0000*/  LDC R1, c[0x0][0x37c] ;  /* 0x0000df00ff017b82 */ /* 0x000fe20000000800 */
[----:B------:R-:W0:Y:S02]  /*0010*/  S2R R0, SR_CTAID.X ;  /* 0x0000000000007919 */ /* 0x000e240000002500 */
[----:B0-----:R-:W-:-:S04]  /*0020*/  LOP3.LUT R0, R0, 0xffff, RZ, 0xc0, !PT ;  /* 0x0000ffff00007812 */ /* 0x001fc800078ec0ff */
[----:B------:R-:W-:-:S13]  /*0030*/  ISETP.GT.AND P0, PT, R0, 0xf423f, PT ;  /* 0x000f423f0000780c */ /* 0x000fda0003f04270 */
[----:B------:R-:W-:Y:S05]  /*0040*/  @P0 EXIT ;  /* 0x000000000000094d */ /* 0x000fea0003800000 */
[----:B------:R-:W-:Y:S05]  /*0050*/  EXIT ;  /* 0x000000000000794d */ /* 0x000fea0003800000 */
.L_x_6:
        /* <DEDUP_REMOVED lines=10> */
.L_x_9:


//--------------------- .nv.shared.reserved.0     --------------------------
	.section	.nv.shared.reserved.0,"aw",@nobits
	.weak		__nv_reservedSMEM_offset_0_alias
	.size		__nv_reservedSMEM_offset_0_alias, 0, 64
	.other		__nv_reservedSMEM_offset_0_alias,@"STO_CUDA_RESERVED_SHARED STV_DEFAULT"
__nv_reservedSMEM_offset_0_alias:
	.zero		0
	.zero		64


//--------------------- .nv.constant0.findPrimes  --------------------------
	.section	.nv.constant0.findPrimes,"a",@progbits
	.sectionflags	@""
	.align	4
.nv.constant0.findPrimes:
	.zero		924


//--------------------- .nv.constant0.addArrays   --------------------------
	.section	.nv.constant0.addArrays,"a",@progbits
	.sectionflags	@""
	.align	4
.nv.constant0.addArrays:
	.zero		940


//--------------------- .nv.constant0.doTheThing  --------------------------
	.section	.nv.constant0.doTheThing,"a",@progbits
	.sectionflags	@""
	.align	4
.nv.constant0.doTheThing:
	.zero		908


//--------------------- SYMBOLS --------------------------

	.type		.nv.reservedSmem.offset0,@object
	.size		.nv.reservedSmem.offset0,0x4
